//
// Generated by NVIDIA NVVM Compiler
//
// Compiler Build ID: CL-36424714
// Cuda compilation tools, release 13.0, V13.0.88
// Based on NVVM 20.0.0
//

.version 9.0
.target sm_100
.address_size 64

	// .globl	_Z14noNAsPmccMeansiiPfS_
// _ZZ14noNAsPmccMeansiiPfS_E10threadSums has been demoted

.visible .entry _Z14noNAsPmccMeansiiPfS_(
	.param .u32 _Z14noNAsPmccMeansiiPfS__param_0,
	.param .u32 _Z14noNAsPmccMeansiiPfS__param_1,
	.param .u64 .ptr .align 1 _Z14noNAsPmccMeansiiPfS__param_2,
	.param .u64 .ptr .align 1 _Z14noNAsPmccMeansiiPfS__param_3
)
{
	.reg .pred 	%p<8>;
	.reg .b32 	%r<27>;
	.reg .b32 	%f<15>;
	.reg .b64 	%rd<9>;
	// demoted variable
	.shared .align 4 .b8 _ZZ14noNAsPmccMeansiiPfS_E10threadSums[1024];
	ld.param.u32 	%r11, [_Z14noNAsPmccMeansiiPfS__param_0];
	ld.param.u32 	%r12, [_Z14noNAsPmccMeansiiPfS__param_1];
	ld.param.u64 	%rd2, [_Z14noNAsPmccMeansiiPfS__param_2];
	ld.param.u64 	%rd3, [_Z14noNAsPmccMeansiiPfS__param_3];
	mov.u32 	%r13, %ntid.x;
	mov.u32 	%r14, %ctaid.x;
	mov.u32 	%r15, %tid.x;
	mad.lo.s32 	%r1, %r13, %r14, %r15;
	mov.u32 	%r26, %ntid.y;
	mul.lo.s32 	%r3, %r15, %r26;
	mov.u32 	%r4, %tid.y;
	setp.ge.s32 	%p1, %r1, %r12;
	@%p1 bra 	$L__BB0_10;
	setp.ge.s32 	%p2, %r4, %r11;
	mov.f32 	%f14, 0f00000000;
	@%p2 bra 	$L__BB0_4;
	mul.lo.s32 	%r5, %r1, %r11;
	cvta.to.global.u64 	%rd1, %rd2;
	mov.f32 	%f14, 0f00000000;
	mov.u32 	%r25, %r4;
$L__BB0_3:
	add.s32 	%r16, %r25, %r5;
	mul.wide.s32 	%rd4, %r16, 4;
	add.s64 	%rd5, %rd1, %rd4;
	ld.global.f32 	%f6, [%rd5];
	add.f32 	%f14, %f14, %f6;
	add.s32 	%r25, %r25, %r26;
	setp.lt.s32 	%p3, %r25, %r11;
	@%p3 bra 	$L__BB0_3;
$L__BB0_4:
	add.s32 	%r17, %r3, %r4;
	shl.b32 	%r18, %r17, 2;
	mov.u32 	%r19, _ZZ14noNAsPmccMeansiiPfS_E10threadSums;
	add.s32 	%r8, %r19, %r18;
	st.shared.f32 	[%r8], %f14;
	bar.sync 	0;
	setp.lt.u32 	%p4, %r26, 2;
	@%p4 bra 	$L__BB0_8;
$L__BB0_5:
	shr.u32 	%r10, %r26, 1;
	setp.ge.u32 	%p5, %r4, %r10;
	@%p5 bra 	$L__BB0_7;
	shl.b32 	%r20, %r10, 2;
	add.s32 	%r21, %r8, %r20;
	ld.shared.f32 	%f7, [%r21];
	ld.shared.f32 	%f8, [%r8];
	add.f32 	%f9, %f7, %f8;
	st.shared.f32 	[%r8], %f9;
$L__BB0_7:
	bar.sync 	0;
	setp.gt.u32 	%p6, %r26, 3;
	mov.u32 	%r26, %r10;
	@%p6 bra 	$L__BB0_5;
$L__BB0_8:
	setp.ne.s32 	%p7, %r4, 0;
	@%p7 bra 	$L__BB0_10;
	shl.b32 	%r22, %r3, 2;
	add.s32 	%r24, %r19, %r22;
	ld.shared.f32 	%f10, [%r24];
	cvt.rn.f32.s32 	%f11, %r11;
	div.rn.f32 	%f12, %f10, %f11;
	cvta.to.global.u64 	%rd6, %rd3;
	mul.wide.s32 	%rd7, %r1, 4;
	add.s64 	%rd8, %rd6, %rd7;
	st.global.f32 	[%rd8], %f12;
$L__BB0_10:
	ret;

}


// ===== COMPILED SASS (sm_100) =====

	.target	sm_100

	.elftype	@"ET_EXEC"


//--------------------- .note.nv.tkinfo           --------------------------
	.section	.note.nv.tkinfo,"",@"SHT_NOTE"
	.sectionflags	@"SHF_NOTE_NV_TKINFO"
	.tkinfo
        /*0018*/ 	.word	0x00000002
        /*0030*/ 	.string	""
        /*0030*/ 	.string	"ptxas"
        /*0030*/ 	.string	"Cuda compilation tools, release 13.0, V13.0.88"
        /*0030*/ 	.string	"Build cuda_13.0.r13.0/compiler.36424714_0"
        /*0030*/ 	.string	"-arch sm_100 -m 64 "



//--------------------- .note.nv.cuinfo           --------------------------
	.section	.note.nv.cuinfo,"",@"SHT_NOTE"
	.sectionflags	@"SHF_NOTE_NV_CUINFO"
        /*0018*/ 	.short	0x0002
        /*001a*/ 	.short	0x0064
        /*001c*/ 	.short	0x0082
	.zero		2


//--------------------- .nv.info                  --------------------------
	.section	.nv.info,"",@"SHT_CUDA_INFO"
	.align	4


	//----- nvinfo : EIATTR_REGCOUNT
	.align		4
        /*0000*/ 	.byte	0x04, 0x2f
        /*0002*/ 	.short	(.L_1 - .L_0)
	.align		4
.L_0:
        /*0004*/ 	.word	index@(_Z14noNAsPmccMeansiiPfS_)
        /*0008*/ 	.word	0x00000010


	//----- nvinfo : EIATTR_FRAME_SIZE
	.align		4
.L_1:
        /*000c*/ 	.byte	0x04, 0x11
        /*000e*/ 	.short	(.L_3 - .L_2)
	.align		4
.L_2:
        /*0010*/ 	.word	index@($__internal_0_$__cuda_sm3x_div_rn_noftz_f32_slowpath)
        /*0014*/ 	.word	0x00000000


	//----- nvinfo : EIATTR_FRAME_SIZE
	.align		4
.L_3:
        /*0018*/ 	.byte	0x04, 0x11
        /*001a*/ 	.short	(.L_5 - .L_4)
	.align		4
.L_4:
        /*001c*/ 	.word	index@(_Z14noNAsPmccMeansiiPfS_)
        /*0020*/ 	.word	0x00000000


	//----- nvinfo : EIATTR_MIN_STACK_SIZE
	.align		4
.L_5:
        /*0024*/ 	.byte	0x04, 0x12
        /*0026*/ 	.short	(.L_7 - .L_6)
	.align		4
.L_6:
        /*0028*/ 	.word	index@(_Z14noNAsPmccMeansiiPfS_)
        /*002c*/ 	.word	0x00000000
.L_7:


//--------------------- .nv.compat                --------------------------
	.section	.nv.compat,"",@"SHT_CUDA_COMPAT_INFO"
	.align	4
        /*0000*/ 	.byte	0x02, 0x09, 0x00, 0x00, 0x02, 0x02, 0x01, 0x00, 0x02, 0x05, 0x05, 0x00, 0x03, 0x07, 0x01, 0x01
        /*0010*/ 	.byte	0x02, 0x03, 0x00, 0x00, 0x02, 0x06, 0x01, 0x00, 0x04, 0x0b, 0x08, 0x00, 0x01, 0x00, 0x00, 0x00
        /*0020*/ 	.byte	0x00, 0x00, 0x00, 0x00


//--------------------- .nv.info._Z14noNAsPmccMeansiiPfS_ --------------------------
	.section	.nv.info._Z14noNAsPmccMeansiiPfS_,"",@"SHT_CUDA_INFO"
	.sectionflags	@""
	.align	4


	//----- nvinfo : EIATTR_CUDA_API_VERSION
	.align		4
        /*0000*/ 	.byte	0x04, 0x37
        /*0002*/ 	.short	(.L_9 - .L_8)
.L_8:
        /*0004*/ 	.word	0x00000082


	//----- nvinfo : EIATTR_KPARAM_INFO
	.align		4
.L_9:
        /*0008*/ 	.byte	0x04, 0x17
        /*000a*/ 	.short	(.L_11 - .L_10)
.L_10:
        /*000c*/ 	.word	0x00000000
        /*0010*/ 	.short	0x0003
        /*0012*/ 	.short	0x0010
        /*0014*/ 	.byte	0x00, 0xf5, 0x21, 0x00


	//----- nvinfo : EIATTR_KPARAM_INFO
	.align		4
.L_11:
        /*0018*/ 	.byte	0x04, 0x17
        /*001a*/ 	.short	(.L_13 - .L_12)
.L_12:
        /*001c*/ 	.word	0x00000000
        /*0020*/ 	.short	0x0002
        /*0022*/ 	.short	0x0008
        /*0024*/ 	.byte	0x00, 0xf5, 0x21, 0x00


	//----- nvinfo : EIATTR_KPARAM_INFO
	.align		4
.L_13:
        /*0028*/ 	.byte	0x04, 0x17
        /*002a*/ 	.short	(.L_15 - .L_14)
.L_14:
        /*002c*/ 	.word	0x00000000
        /*0030*/ 	.short	0x0001
        /*0032*/ 	.short	0x0004
        /*0034*/ 	.byte	0x00, 0xf0, 0x11, 0x00


	//----- nvinfo : EIATTR_KPARAM_INFO
	.align		4
.L_15:
        /*0038*/ 	.byte	0x04, 0x17
        /*003a*/ 	.short	(.L_17 - .L_16)
.L_16:
        /*003c*/ 	.word	0x00000000
        /*0040*/ 	.short	0x0000
        /*0042*/ 	.short	0x0000
        /*0044*/ 	.byte	0x00, 0xf0, 0x11, 0x00


	//----- nvinfo : EIATTR_SPARSE_MMA_MASK
	.align		4
.L_17:
        /*0048*/ 	.byte	0x03, 0x50
        /*004a*/ 	.short	0x0000


	//----- nvinfo : EIATTR_MAXREG_COUNT
	.align		4
        /*004c*/ 	.byte	0x03, 0x1b
        /*004e*/ 	.short	0x00ff


	//----- nvinfo : EIATTR_NUM_BARRIERS
	.align		4
        /*0050*/ 	.byte	0x02, 0x4c
        /*0052*/ 	.byte	0x01
	.zero		1


	//----- nvinfo : EIATTR_MERCURY_ISA_VERSION
	.align		4
        /*0054*/ 	.byte	0x03, 0x5f
        /*0056*/ 	.short	0x0101


	//----- nvinfo : EIATTR_VRC_CTA_INIT_COUNT
	.align		4
        /*0058*/ 	.byte	0x02, 0x4a
	.zero		1
	.zero		1


	//----- nvinfo : EIATTR_EXIT_INSTR_OFFSETS
	.align		4
        /*005c*/ 	.byte	0x04, 0x1c
        /*005e*/ 	.short	(.L_19 - .L_18)


	//   ....[0]....
.L_18:
        /*0060*/ 	.word	0x000000a0


	//   ....[1]....
        /*0064*/ 	.word	0x00000320


	//   ....[2]....
        /*0068*/ 	.word	0x00000470


	//----- nvinfo : EIATTR_CRS_STACK_SIZE
	.align		4
.L_19:
        /*006c*/ 	.byte	0x04, 0x1e
        /*006e*/ 	.short	(.L_21 - .L_20)
.L_20:
        /*0070*/ 	.word	0x00000000


	//----- nvinfo : EIATTR_CBANK_PARAM_SIZE
	.align		4
.L_21:
        /*0074*/ 	.byte	0x03, 0x19
        /*0076*/ 	.short	0x0018


	//----- nvinfo : EIATTR_PARAM_CBANK
	.align		4
        /*0078*/ 	.byte	0x04, 0x0a
        /*007a*/ 	.short	(.L_23 - .L_22)
	.align		4
.L_22:
        /*007c*/ 	.word	index@(.nv.constant0._Z14noNAsPmccMeansiiPfS_)
        /*0080*/ 	.short	0x0380
        /*0082*/ 	.short	0x0018


	//----- nvinfo : EIATTR_SW_WAR
	.align		4
.L_23:
        /*0084*/ 	.byte	0x04, 0x36
        /*0086*/ 	.short	(.L_25 - .L_24)
.L_24:
        /*0088*/ 	.word	0x00000008
.L_25:


//--------------------- .nv.callgraph             --------------------------
	.section	.nv.callgraph,"",@"SHT_CUDA_CALLGRAPH"
	.align	4
	.sectionentsize	8
	.align		4
        /*0000*/ 	.word	0x00000000
	.align		4
        /*0004*/ 	.word	0xffffffff
	.align		4
        /*0008*/ 	.word	0x00000000
	.align		4
        /*000c*/ 	.word	0xfffffffe
	.align		4
        /*0010*/ 	.word	0x00000000
	.align		4
        /*0014*/ 	.word	0xfffffffd
	.align		4
        /*0018*/ 	.word	0x00000000
	.align		4
        /*001c*/ 	.word	0xfffffffc


//--------------------- .text._Z14noNAsPmccMeansiiPfS_ --------------------------
	.section	.text._Z14noNAsPmccMeansiiPfS_,"ax",@progbits
	.align	128
        .global         _Z14noNAsPmccMeansiiPfS_
        .type           _Z14noNAsPmccMeansiiPfS_,@function
        .size           _Z14noNAsPmccMeansiiPfS_,(.L_x_19 - _Z14noNAsPmccMeansiiPfS_)
        .other          _Z14noNAsPmccMeansiiPfS_,@"STO_CUDA_ENTRY STV_DEFAULT"
_Z14noNAsPmccMeansiiPfS_:
.text._Z14noNAsPmccMeansiiPfS_:
[----:B------:R-:W-:Y:S01]  /*0000*/  LDC R1, c[0x0][0x37c] ;  /* 0x0000df00ff017b82 */ /* 0x000fe20000000800 */
[----:B------:R-:W0:Y:S01]  /*0010*/  S2R R2, SR_CTAID.X ;  /* 0x0000000000027919 */ /* 0x000e220000002500 */
[----:B------:R-:W0:Y:S01]  /*0020*/  LDCU UR4, c[0x0][0x360] ;  /* 0x00006c00ff0477ac */ /* 0x000e220008000800 */
[----:B------:R-:W0:Y:S01]  /*0030*/  S2R R3, SR_TID.X ;  /* 0x0000000000037919 */ /* 0x000e220000002100 */
[----:B------:R-:W1:Y:S01]  /*0040*/  LDCU UR6, c[0x0][0x384] ;  /* 0x00007080ff0677ac */ /* 0x000e620008000800 */
[----:B------:R-:W2:Y:S01]  /*0050*/  LDCU UR5, c[0x0][0x364] ;  /* 0x00006c80ff0577ac */ /* 0x000ea20008000800 */
[----:B0-----:R-:W-:Y:S02]  /*0060*/  IMAD R2, R2, UR4, R3 ;  /* 0x0000000402027c24 */ /* 0x001fe4000f8e0203 */
[----:B--2---:R-:W-:Y:S02]  /*0070*/  IMAD R0, R3, UR5, RZ ;  /* 0x0000000503007c24 */ /* 0x004fe4000f8e02ff */
[----:B------:R-:W-:Y:S01]  /*0080*/  IMAD.U32 R3, RZ, RZ, UR5 ;  /* 0x00000005ff037e24 */ /* 0x000fe2000f8e00ff */
[----:B-1----:R-:W-:-:S13]  /*0090*/  ISETP.GE.AND P0, PT, R2, UR6, PT ;  /* 0x0000000602007c0c */ /* 0x002fda000bf06270 */
[----:B------:R-:W-:Y:S05]  /*00a0*/  @P0 EXIT ;  /* 0x000000000000094d */ /* 0x000fea0003800000 */
[----:B------:R-:W0:Y:S01]  /*00b0*/  S2R R11, SR_TID.Y ;  /* 0x00000000000b7919 */ /* 0x000e220000002200 */
[----:B------:R-:W0:Y:S01]  /*00c0*/  LDCU UR4, c[0x0][0x380] ;  /* 0x00007000ff0477ac */ /* 0x000e220008000800 */
[----:B------:R-:W-:Y:S01]  /*00d0*/  BSSY.RECONVERGENT B0, `(.L_x_0) ;  /* 0x000000f000007945 */ /* 0x000fe20003800200 */
[----:B------:R-:W-:Y:S01]  /*00e0*/  IMAD.MOV.U32 R8, RZ, RZ, RZ ;  /* 0x000000ffff087224 */ /* 0x000fe200078e00ff */
[----:B------:R-:W1:Y:S01]  /*00f0*/  LDCU.64 UR6, c[0x0][0x358] ;  /* 0x00006b00ff0677ac */ /* 0x000e620008000a00 */
[----:B0-----:R-:W-:-:S13]  /*0100*/  ISETP.GE.AND P0, PT, R11, UR4, PT ;  /* 0x000000040b007c0c */ /* 0x001fda000bf06270 */
[----:B-1----:R-:W-:Y:S05]  /*0110*/  @P0 BRA `(.L_x_1) ;  /* 0x0000000000280947 */ /* 0x002fea0003800000 */
[----:B------:R-:W0:Y:S01]  /*0120*/  LDC.64 R6, c[0x0][0x388] ;  /* 0x0000e200ff067b82 */ /* 0x000e220000000a00 */
[----:B------:R-:W-:Y:S02]  /*0130*/  IMAD.MOV.U32 R8, RZ, RZ, RZ ;  /* 0x000000ffff087224 */ /* 0x000fe400078e00ff */
[----:B------:R-:W-:-:S07]  /*0140*/  IMAD.MOV.U32 R9, RZ, RZ, R11 ;  /* 0x000000ffff097224 */ /* 0x000fce00078e000b */
.L_x_2:
[----:B------:R-:W-:-:S04]  /*0150*/  IMAD R5, R2, UR4, R9 ;  /* 0x0000000402057c24 */ /* 0x000fc8000f8e0209 */
[----:B0-----:R-:W-:-:S06]  /*0160*/  IMAD.WIDE R4, R5, 0x4, R6 ;  /* 0x0000000405047825 */ /* 0x001fcc00078e0206 */
[----:B------:R-:W2:Y:S01]  /*0170*/  LDG.E R5, desc[UR6][R4.64] ;  /* 0x0000000604057981 */ /* 0x000ea2000c1e1900 */
[----:B------:R-:W-:-:S05]  /*0180*/  IMAD.IADD R9, R3, 0x1, R9 ;  /* 0x0000000103097824 */ /* 0x000fca00078e0209 */
[----:B------:R-:W-:Y:S01]  /*0190*/  ISETP.GE.AND P0, PT, R9, UR4, PT ;  /* 0x0000000409007c0c */ /* 0x000fe2000bf06270 */
[----:B--2---:R-:W-:-:S12]  /*01a0*/  FADD R8, R5, R8 ;  /* 0x0000000805087221 */ /* 0x004fd80000000000 */
[----:B------:R-:W-:Y:S05]  /*01b0*/  @!P0 BRA `(.L_x_2) ;  /* 0xfffffffc00e48947 */ /* 0x000fea000383ffff */
.L_x_1:
[----:B------:R-:W-:Y:S05]  /*01c0*/  BSYNC.RECONVERGENT B0 ;  /* 0x0000000000007941 */ /* 0x000fea0003800200 */
.L_x_0:
[----:B------:R-:W0:Y:S01]  /*01d0*/  S2UR UR5, SR_CgaCtaId ;  /* 0x00000000000579c3 */ /* 0x000e220000008800 */
[----:B------:R-:W-:Y:S01]  /*01e0*/  UMOV UR4, 0x400 ;  /* 0x0000040000047882 */ /* 0x000fe20000000000 */
[----:B------:R-:W-:Y:S01]  /*01f0*/  ISETP.GE.U32.AND P1, PT, R3, 0x2, PT ;  /* 0x000000020300780c */ /* 0x000fe20003f26070 */
[----:B------:R-:W-:Y:S01]  /*0200*/  IMAD.IADD R4, R0, 0x1, R11 ;  /* 0x0000000100047824 */ /* 0x000fe200078e020b */
[----:B------:R-:W-:Y:S01]  /*0210*/  ISETP.NE.AND P0, PT, R11, RZ, PT ;  /* 0x000000ff0b00720c */ /* 0x000fe20003f05270 */
[----:B0-----:R-:W-:-:S06]  /*0220*/  ULEA UR4, UR5, UR4, 0x18 ;  /* 0x0000000405047291 */ /* 0x001fcc000f8ec0ff */
[----:B------:R-:W-:-:S05]  /*0230*/  LEA R5, R4, UR4, 0x2 ;  /* 0x0000000404057c11 */ /* 0x000fca000f8e10ff */
[----:B------:R0:W-:Y:S01]  /*0240*/  STS [R5], R8 ;  /* 0x0000000805007388 */ /* 0x0001e20000000800 */
[----:B------:R-:W-:Y:S06]  /*0250*/  BAR.SYNC.DEFER_BLOCKING 0x0 ;  /* 0x0000000000007b1d */ /* 0x000fec0000010000 */
[----:B------:R-:W-:Y:S05]  /*0260*/  @!P1 BRA `(.L_x_3) ;  /* 0x00000000002c9947 */ /* 0x000fea0003800000 */
.L_x_4:
[----:B0-----:R-:W-:-:S04]  /*0270*/  SHF.R.U32.HI R8, RZ, 0x1, R3 ;  /* 0x00000001ff087819 */ /* 0x001fc80000011603 */
[----:B------:R-:W-:-:S13]  /*0280*/  ISETP.GE.U32.AND P1, PT, R11, R8, PT ;  /* 0x000000080b00720c */ /* 0x000fda0003f26070 */
[----:B------:R-:W-:Y:S01]  /*0290*/  @!P1 IMAD R4, R8, 0x4, R5 ;  /* 0x0000000408049824 */ /* 0x000fe200078e0205 */
[----:B------:R-:W-:Y:S05]  /*02a0*/  @!P1 LDS R7, [R5] ;  /* 0x0000000005079984 */ /* 0x000fea0000000800 */
[----:B------:R-:W0:Y:S02]  /*02b0*/  @!P1 LDS R4, [R4] ;  /* 0x0000000004049984 */ /* 0x000e240000000800 */
[----:B0-----:R-:W-:-:S05]  /*02c0*/  @!P1 FADD R6, R4, R7 ;  /* 0x0000000704069221 */ /* 0x001fca0000000000 */
[----:B------:R1:W-:Y:S01]  /*02d0*/  @!P1 STS [R5], R6 ;  /* 0x0000000605009388 */ /* 0x0003e20000000800 */
[----:B------:R-:W-:Y:S01]  /*02e0*/  BAR.SYNC.DEFER_BLOCKING 0x0 ;  /* 0x0000000000007b1d */ /* 0x000fe20000010000 */
[----:B------:R-:W-:Y:S01]  /*02f0*/  ISETP.GT.U32.AND P1, PT, R3, 0x3, PT ;  /* 0x000000030300780c */ /* 0x000fe20003f24070 */
[----:B------:R-:W-:-:S12]  /*0300*/  IMAD.MOV.U32 R3, RZ, RZ, R8 ;  /* 0x000000ffff037224 */ /* 0x000fd800078e0008 */
[----:B-1----:R-:W-:Y:S05]  /*0310*/  @P1 BRA `(.L_x_4) ;  /* 0xfffffffc00d41947 */ /* 0x002fea000383ffff */
.L_x_3:
[----:B------:R-:W-:Y:S05]  /*0320*/  @P0 EXIT ;  /* 0x000000000000094d */ /* 0x000fea0003800000 */
[----:B------:R-:W-:Y:S01]  /*0330*/  LEA R0, R0, UR4, 0x2 ;  /* 0x0000000400007c11 */ /* 0x000fe2000f8e10ff */
[----:B------:R-:W1:Y:S01]  /*0340*/  LDCU UR5, c[0x0][0x380] ;  /* 0x00007000ff0577ac */ /* 0x000e620008000800 */
[----:B------:R-:W-:Y:S04]  /*0350*/  BSSY.RECONVERGENT B0, `(.L_x_5) ;  /* 0x000000e000007945 */ /* 0x000fe80003800200 */
[----:B------:R-:W2:Y:S01]  /*0360*/  LDS R0, [R0] ;  /* 0x0000000000007984 */ /* 0x000ea20000000800 */
[----:B-1----:R-:W-:-:S04]  /*0370*/  I2FP.F32.S32 R3, UR5 ;  /* 0x0000000500037c45 */ /* 0x002fc80008201400 */
[----:B------:R-:W0:Y:S02]  /*0380*/  MUFU.RCP R4, R3 ;  /* 0x0000000300047308 */ /* 0x000e240000001000 */
[----:B0-----:R-:W-:-:S04]  /*0390*/  FFMA R5, -R3, R4, 1 ;  /* 0x3f80000003057423 */ /* 0x001fc80000000104 */
[----:B------:R-:W-:Y:S02]  /*03a0*/  FFMA R5, R4, R5, R4 ;  /* 0x0000000504057223 */ /* 0x000fe40000000004 */
[----:B--2---:R-:W0:Y:S02]  /*03b0*/  FCHK P0, R0, R3 ;  /* 0x0000000300007302 */ /* 0x004e240000000000 */
[----:B------:R-:W-:-:S04]  /*03c0*/  FFMA R4, R0, R5, RZ ;  /* 0x0000000500047223 */ /* 0x000fc800000000ff */
[----:B------:R-:W-:-:S04]  /*03d0*/  FFMA R6, -R3, R4, R0 ;  /* 0x0000000403067223 */ /* 0x000fc80000000100 */
[----:B------:R-:W-:Y:S01]  /*03e0*/  FFMA R7, R5, R6, R4 ;  /* 0x0000000605077223 */ /* 0x000fe20000000004 */
[----:B0-----:R-:W-:Y:S06]  /*03f0*/  @!P0 BRA `(.L_x_6) ;  /* 0x00000000000c8947 */ /* 0x001fec0003800000 */
[----:B------:R-:W-:-:S07]  /*0400*/  MOV R4, 0x420 ;  /* 0x0000042000047802 */ /* 0x000fce0000000f00 */
[----:B------:R-:W-:Y:S05]  /*0410*/  CALL.REL.NOINC `($__internal_0_$__cuda_sm3x_div_rn_noftz_f32_slowpath) ;  /* 0x0000000000187944 */ /* 0x000fea0003c00000 */
[----:B------:R-:W-:-:S07]  /*0420*/  IMAD.MOV.U32 R7, RZ, RZ, R0 ;  /* 0x000000ffff077224 */ /* 0x000fce00078e0000 */
.L_x_6:
[----:B------:R-:W-:Y:S05]  /*0430*/  BSYNC.RECONVERGENT B0 ;  /* 0x0000000000007941 */ /* 0x000fea0003800200 */
.L_x_5:
[----:B------:R-:W0:Y:S02]  /*0440*/  LDC.64 R4, c[0x0][0x390] ;  /* 0x0000e400ff047b82 */ /* 0x000e240000000a00 */
[----:B0-----:R-:W-:-:S05]  /*0450*/  IMAD.WIDE R2, R2, 0x4, R4 ;  /* 0x0000000402027825 */ /* 0x001fca00078e0204 */
[----:B------:R-:W-:Y:S01]  /*0460*/  STG.E desc[UR6][R2.64], R7 ;  /* 0x0000000702007986 */ /* 0x000fe2000c101906 */
[----:B------:R-:W-:Y:S05]  /*0470*/  EXIT ;  /* 0x000000000000794d */ /* 0x000fea0003800000 */
        .weak           $__internal_0_$__cuda_sm3x_div_rn_noftz_f32_slowpath
        .type           $__internal_0_$__cuda_sm3x_div_rn_noftz_f32_slowpath,@function
        .size           $__internal_0_$__cuda_sm3x_div_rn_noftz_f32_slowpath,(.L_x_19 - $__internal_0_$__cuda_sm3x_div_rn_noftz_f32_slowpath)
$__internal_0_$__cuda_sm3x_div_rn_noftz_f32_slowpath:
[--C-:B------:R-:W-:Y:S01]  /*0480*/  SHF.R.U32.HI R6, RZ, 0x17, R3.reuse ;  /* 0x00000017ff067819 */ /* 0x100fe20000011603 */
[----:B------:R-:W-:Y:S01]  /*0490*/  BSSY.RECONVERGENT B1, `(.L_x_7) ;  /* 0x0000064000017945 */ /* 0x000fe20003800200 */
[--C-:B------:R-:W-:Y:S01]  /*04a0*/  SHF.R.U32.HI R5, RZ, 0x17, R0.reuse ;  /* 0x00000017ff057819 */ /* 0x100fe20000011600 */
[----:B------:R-:W-:Y:S01]  /*04b0*/  IMAD.MOV.U32 R7, RZ, RZ, R0 ;  /* 0x000000ffff077224 */ /* 0x000fe200078e0000 */
[----:B------:R-:W-:Y:S01]  /*04c0*/  LOP3.LUT R6, R6, 0xff, RZ, 0xc0, !PT ;  /* 0x000000ff06067812 */ /* 0x000fe200078ec0ff */
[----:B------:R-:W-:Y:S01]  /*04d0*/  IMAD.MOV.U32 R8, RZ, RZ, R3 ;  /* 0x000000ffff087224 */ /* 0x000fe200078e0003 */
[----:B------:R-:W-:-:S03]  /*04e0*/  LOP3.LUT R5, R5, 0xff, RZ, 0xc0, !PT ;  /* 0x000000ff05057812 */ /* 0x000fc600078ec0ff */
[----:B------:R-:W-:Y:S02]  /*04f0*/  VIADD R11, R6, 0xffffffff ;  /* 0xffffffff060b7836 */ /* 0x000fe40000000000 */
[----:B------:R-:W-:-:S03]  /*0500*/  VIADD R10, R5, 0xffffffff ;  /* 0xffffffff050a7836 */ /* 0x000fc60000000000 */
[----:B------:R-:W-:-:S04]  /*0510*/  ISETP.GT.U32.AND P0, PT, R11, 0xfd, PT ;  /* 0x000000fd0b00780c */ /* 0x000fc80003f04070 */
[----:B------:R-:W-:-:S13]  /*0520*/  ISETP.GT.U32.OR P0, PT, R10, 0xfd, P0 ;  /* 0x000000fd0a00780c */ /* 0x000fda0000704470 */
[----:B------:R-:W-:Y:S01]  /*0530*/  @!P0 IMAD.MOV.U32 R9, RZ, RZ, RZ ;  /* 0x000000ffff098224 */ /* 0x000fe200078e00ff */
[----:B------:R-:W-:Y:S06]  /*0540*/  @!P0 BRA `(.L_x_8) ;  /* 0x00000000005c8947 */ /* 0x000fec0003800000 */
[----:B------:R-:W-:Y:S02]  /*0550*/  FSETP.GTU.FTZ.AND P0, PT, |R0|, +INF , PT ;  /* 0x7f8000000000780b */ /* 0x000fe40003f1c200 */
[----:B------:R-:W-:-:S04]  /*0560*/  FSETP.GTU.FTZ.AND P1, PT, |R3|, +INF , PT ;  /* 0x7f8000000300780b */ /* 0x000fc80003f3c200 */
[----:B------:R-:W-:-:S13]  /*0570*/  PLOP3.LUT P0, PT, P0, P1, PT, 0xf8, 0x8f ;  /* 0x00000000008f781c */ /* 0x000fda0000703f70 */
[----:B------:R-:W-:Y:S05]  /*0580*/  @P0 BRA `(.L_x_9) ;  /* 0x00000004004c0947 */ /* 0x000fea0003800000 */
[----:B------:R-:W-:-:S13]  /*0590*/  LOP3.LUT P0, RZ, R8, 0x7fffffff, R7, 0xc8, !PT ;  /* 0x7fffffff08ff7812 */ /* 0x000fda000780c807 */
[----:B------:R-:W-:Y:S05]  /*05a0*/  @!P0 BRA `(.L_x_10) ;  /* 0x00000004003c8947 */ /* 0x000fea0003800000 */
[C---:B------:R-:W-:Y:S02]  /*05b0*/  FSETP.NEU.FTZ.AND P2, PT, |R0|.reuse, +INF , PT ;  /* 0x7f8000000000780b */ /* 0x040fe40003f5d200 */
[----:B------:R-:W-:Y:S02]  /*05c0*/  FSETP.NEU.FTZ.AND P1, PT, |R3|, +INF , PT ;  /* 0x7f8000000300780b */ /* 0x000fe40003f3d200 */
[----:B------:R-:W-:-:S11]  /*05d0*/  FSETP.NEU.FTZ.AND P0, PT, |R0|, +INF , PT ;  /* 0x7f8000000000780b */ /* 0x000fd60003f1d200 */
[----:B------:R-:W-:Y:S05]  /*05e0*/  @!P1 BRA !P2, `(.L_x_10) ;  /* 0x00000004002c9947 */ /* 0x000fea0005000000 */
[----:B------:R-:W-:-:S04]  /*05f0*/  LOP3.LUT P2, RZ, R7, 0x7fffffff, RZ, 0xc0, !PT ;  /* 0x7fffffff07ff7812 */ /* 0x000fc8000784c0ff */
[----:B------:R-:W-:-:S13]  /*0600*/  PLOP3.LUT P1, PT, P1, P2, PT, 0x2f, 0xf2 ;  /* 0x0000000000f2781c */ /* 0x000fda0000f24577 */
[----:B------:R-:W-:Y:S05]  /*0610*/  @P1 BRA `(.L_x_11) ;  /* 0x0000000400181947 */ /* 0x000fea0003800000 */
[----:B------:R-:W-:-:S04]  /*0620*/  LOP3.LUT P1, RZ, R8, 0x7fffffff, RZ, 0xc0, !PT ;  /* 0x7fffffff08ff7812 */ /* 0x000fc8000782c0ff */
[----:B------:R-:W-:-:S13]  /*0630*/  PLOP3.LUT P0, PT, P0, P1, PT, 0x2f, 0xf2 ;  /* 0x0000000000f2781c */ /* 0x000fda0000702577 */
[----:B------:R-:W-:Y:S05]  /*0640*/  @P0 BRA `(.L_x_12) ;  /* 0x0000000400000947 */ /* 0x000fea0003800000 */
[----:B------:R-:W-:Y:S02]  /*0650*/  ISETP.GE.AND P0, PT, R10, RZ, PT ;  /* 0x000000ff0a00720c */ /* 0x000fe40003f06270 */
[----:B------:R-:W-:-:S11]  /*0660*/  ISETP.GE.AND P1, PT, R11, RZ, PT ;  /* 0x000000ff0b00720c */ /* 0x000fd60003f26270 */
[----:B------:R-:W-:Y:S02]  /*0670*/  @P0 IMAD.MOV.U32 R9, RZ, RZ, RZ ;  /* 0x000000ffff090224 */ /* 0x000fe400078e00ff */
[----:B------:R-:W-:Y:S01]  /*0680*/  @!P0 FFMA R7, R0, 1.84467440737095516160e+19, RZ ;  /* 0x5f80000000078823 */ /* 0x000fe200000000ff */
[----:B------:R-:W-:Y:S02]  /*0690*/  @!P0 IMAD.MOV.U32 R9, RZ, RZ, -0x40 ;  /* 0xffffffc0ff098424 */ /* 0x000fe400078e00ff */
[----:B------:R-:W-:Y:S02]  /*06a0*/  @!P1 FFMA R8, R3, 1.84467440737095516160e+19, RZ ;  /* 0x5f80000003089823 */ /* 0x000fe400000000ff */
[----:B------:R-:W-:-:S07]  /*06b0*/  @!P1 VIADD R9, R9, 0x40 ;  /* 0x0000004009099836 */ /* 0x000fce0000000000 */
.L_x_8:
[----:B------:R-:W-:Y:S01]  /*06c0*/  LEA R3, R6, 0xc0800000, 0x17 ;  /* 0xc080000006037811 */ /* 0x000fe200078eb8ff */
[----:B------:R-:W-:Y:S01]  /*06d0*/  VIADD R5, R5, 0xffffff81 ;  /* 0xffffff8105057836 */ /* 0x000fe20000000000 */
[----:B------:R-:W-:Y:S03]  /*06e0*/  BSSY.RECONVERGENT B2, `(.L_x_13) ;  /* 0x0000035000027945 */ /* 0x000fe60003800200 */
[----:B------:R-:W-:Y:S01]  /*06f0*/  IMAD.IADD R3, R8, 0x1, -R3 ;  /* 0x0000000108037824 */ /* 0x000fe200078e0a03 */
[C---:B------:R-:W-:Y:S01]  /*0700*/  IADD3 R6, PT, PT, R5.reuse, 0x7f, -R6 ;  /* 0x0000007f05067810 */ /* 0x040fe20007ffe806 */
[----:B------:R-:W-:Y:S02]  /*0710*/  IMAD R0, R5, -0x800000, R7 ;  /* 0xff80000005007824 */ /* 0x000fe400078e0207 */
[----:B------:R-:W0:Y:S01]  /*0720*/  MUFU.RCP R8, R3 ;  /* 0x0000000300087308 */ /* 0x000e220000001000 */
[----:B------:R-:W-:Y:S01]  /*0730*/  FADD.FTZ R11, -R3, -RZ ;  /* 0x800000ff030b7221 */ /* 0x000fe20000010100 */
[----:B------:R-:W-:-:S03]  /*0740*/  IMAD.IADD R6, R6, 0x1, R9 ;  /* 0x0000000106067824 */ /* 0x000fc600078e0209 */
[----:B0-----:R-:W-:-:S04]  /*0750*/  FFMA R13, R8, R11, 1 ;  /* 0x3f800000080d7423 */ /* 0x001fc8000000000b */
[----:B------:R-:W-:-:S04]  /*0760*/  FFMA R10, R8, R13, R8 ;  /* 0x0000000d080a7223 */ /* 0x000fc80000000008 */
[----:B------:R-:W-:-:S04]  /*0770*/  FFMA R7, R0, R10, RZ ;  /* 0x0000000a00077223 */ /* 0x000fc800000000ff */
[----:B------:R-:W-:-:S04]  /*0780*/  FFMA R8, R11, R7, R0 ;  /* 0x000000070b087223 */ /* 0x000fc80000000000 */
[----:B------:R-:W-:-:S04]  /*0790*/  FFMA R7, R10, R8, R7 ;  /* 0x000000080a077223 */ /* 0x000fc80000000007 */
[----:B------:R-:W-:-:S04]  /*07a0*/  FFMA R8, R11, R7, R0 ;  /* 0x000000070b087223 */ /* 0x000fc80000000000 */
[----:B------:R-:W-:-:S05]  /*07b0*/  FFMA R0, R10, R8, R7 ;  /* 0x000000080a007223 */ /* 0x000fca0000000007 */
[----:B------:R-:W-:-:S04]  /*07c0*/  SHF.R.U32.HI R3, RZ, 0x17, R0 ;  /* 0x00000017ff037819 */ /* 0x000fc80000011600 */
[----:B------:R-:W-:-:S05]  /*07d0*/  LOP3.LUT R3, R3, 0xff, RZ, 0xc0, !PT ;  /* 0x000000ff03037812 */ /* 0x000fca00078ec0ff */
[----:B------:R-:W-:-:S04]  /*07e0*/  IMAD.IADD R9, R3, 0x1, R6 ;  /* 0x0000000103097824 */ /* 0x000fc800078e0206 */
[----:B------:R-:W-:-:S05]  /*07f0*/  VIADD R3, R9, 0xffffffff ;  /* 0xffffffff09037836 */ /* 0x000fca0000000000 */
[----:B------:R-:W-:-:S13]  /*0800*/  ISETP.GE.U32.AND P0, PT, R3, 0xfe, PT ;  /* 0x000000fe0300780c */ /* 0x000fda0003f06070 */
[----:B------:R-:W-:Y:S05]  /*0810*/  @!P0 BRA `(.L_x_14) ;  /* 0x0000000000808947 */ /* 0x000fea0003800000 */
[----:B------:R-:W-:-:S13]  /*0820*/  ISETP.GT.AND P0, PT, R9, 0xfe, PT ;  /* 0x000000fe0900780c */ /* 0x000fda0003f04270 */
[----:B------:R-:W-:Y:S05]  /*0830*/  @P0 BRA `(.L_x_15) ;  /* 0x00000000006c0947 */ /* 0x000fea0003800000 */
[----:B------:R-:W-:-:S13]  /*0840*/  ISETP.GE.AND P0, PT, R9, 0x1, PT ;  /* 0x000000010900780c */ /* 0x000fda0003f06270 */
[----:B------:R-:W-:Y:S05]  /*0850*/  @P0 BRA `(.L_x_16) ;  /* 0x0000000000740947 */ /* 0x000fea0003800000 */
[----:B------:R-:W-:Y:S02]  /*0860*/  ISETP.GE.AND P0, PT, R9, -0x18, PT ;  /* 0xffffffe80900780c */ /* 0x000fe40003f06270 */
[----:B------:R-:W-:-:S11]  /*0870*/  LOP3.LUT R0, R0, 0x80000000, RZ, 0xc0, !PT ;  /* 0x8000000000007812 */ /* 0x000fd600078ec0ff */
[----:B------:R-:W-:Y:S05]  /*0880*/  @!P0 BRA `(.L_x_16) ;  /* 0x0000000000688947 */ /* 0x000fea0003800000 */
[CCC-:B------:R-:W-:Y:S01]  /*0890*/  FFMA.RZ R3, R10.reuse, R8.reuse, R7.reuse ;  /* 0x000000080a037223 */ /* 0x1c0fe2000000c007 */
[CCC-:B------:R-:W-:Y:S01]  /*08a0*/  FFMA.RM R6, R10.reuse, R8.reuse, R7.reuse ;  /* 0x000000080a067223 */ /* 0x1c0fe20000004007 */
[C---:B------:R-:W-:Y:S02]  /*08b0*/  ISETP.NE.AND P2, PT, R9.reuse, RZ, PT ;  /* 0x000000ff0900720c */ /* 0x040fe40003f45270 */
[----:B------:R-:W-:Y:S02]  /*08c0*/  ISETP.NE.AND P1, PT, R9, RZ, PT ;  /* 0x000000ff0900720c */ /* 0x000fe40003f25270 */
[----:B------:R-:W-:Y:S01]  /*08d0*/  LOP3.LUT R5, R3, 0x7fffff, RZ, 0xc0, !PT ;  /* 0x007fffff03057812 */ /* 0x000fe200078ec0ff */
[----:B------:R-:W-:Y:S01]  /*08e0*/  FFMA.RP R3, R10, R8, R7 ;  /* 0x000000080a037223 */ /* 0x000fe20000008007 */
[----:B------:R-:W-:Y:S02]  /*08f0*/  VIADD R8, R9, 0x20 ;  /* 0x0000002009087836 */ /* 0x000fe40000000000 */
[----:B------:R-:W-:Y:S01]  /*0900*/  LOP3.LUT R5, R5, 0x800000, RZ, 0xfc, !PT ;  /* 0x0080000005057812 */ /* 0x000fe200078efcff */
[----:B------:R-:W-:Y:S01]  /*0910*/  IMAD.MOV R7, RZ, RZ, -R9 ;  /* 0x000000ffff077224 */ /* 0x000fe200078e0a09 */
[----:B------:R-:W-:-:S02]  /*0920*/  FSETP.NEU.FTZ.AND P0, PT, R3, R6, PT ;  /* 0x000000060300720b */ /* 0x000fc40003f1d000 */
[----:B------:R-:W-:Y:S02]  /*0930*/  SHF.L.U32 R8, R5, R8, RZ ;  /* 0x0000000805087219 */ /* 0x000fe400000006ff */
[----:B------:R-:W-:Y:S02]  /*0940*/  SEL R6, R7, RZ, P2 ;  /* 0x000000ff07067207 */ /* 0x000fe40001000000 */
[----:B------:R-:W-:Y:S02]  /*0950*/  ISETP.NE.AND P1, PT, R8, RZ, P1 ;  /* 0x000000ff0800720c */ /* 0x000fe40000f25270 */
[----:B------:R-:W-:Y:S02]  /*0960*/  SHF.R.U32.HI R6, RZ, R6, R5 ;  /* 0x00000006ff067219 */ /* 0x000fe40000011605 */
[----:B------:R-:W-:Y:S02]  /*0970*/  PLOP3.LUT P0, PT, P0, P1, PT, 0xf8, 0x8f ;  /* 0x00000000008f781c */ /* 0x000fe40000703f70 */
[----:B------:R-:W-:-:S02]  /*0980*/  SHF.R.U32.HI R8, RZ, 0x1, R6 ;  /* 0x00000001ff087819 */ /* 0x000fc40000011606 */
[----:B------:R-:W-:-:S04]  /*0990*/  SEL R3, RZ, 0x1, !P0 ;  /* 0x00000001ff037807 */ /* 0x000fc80004000000 */
[----:B------:R-:W-:-:S04]  /*09a0*/  LOP3.LUT R3, R3, 0x1, R8, 0xf8, !PT ;  /* 0x0000000103037812 */ /* 0x000fc800078ef808 */
[----:B------:R-:W-:-:S05]  /*09b0*/  LOP3.LUT R3, R3, R6, RZ, 0xc0, !PT ;  /* 0x0000000603037212 */ /* 0x000fca00078ec0ff */
[----:B------:R-:W-:-:S05]  /*09c0*/  IMAD.IADD R3, R8, 0x1, R3 ;  /* 0x0000000108037824 */ /* 0x000fca00078e0203 */
[----:B------:R-:W-:Y:S01]  /*09d0*/  LOP3.LUT R0, R3, R0, RZ, 0xfc, !PT ;  /* 0x0000000003007212 */ /* 0x000fe200078efcff */
[----:B------:R-:W-:Y:S06]  /*09e0*/  BRA `(.L_x_16) ;  /* 0x0000000000107947 */ /* 0x000fec0003800000 */
.L_x_15:
[----:B------:R-:W-:-:S04]  /*09f0*/  LOP3.LUT R0, R0, 0x80000000, RZ, 0xc0, !PT ;  /* 0x8000000000007812 */ /* 0x000fc800078ec0ff */
[----:B------:R-:W-:Y:S01]  /*0a00*/  LOP3.LUT R0, R0, 0x7f800000, RZ, 0xfc, !PT ;  /* 0x7f80000000007812 */ /* 0x000fe200078efcff */
[----:B------:R-:W-:Y:S06]  /*0a10*/  BRA `(.L_x_16) ;  /* 0x0000000000047947 */ /* 0x000fec0003800000 */
.L_x_14:
[----:B------:R-:W-:-:S07]  /*0a20*/  IMAD R0, R6, 0x800000, R0 ;  /* 0x0080000006007824 */ /* 0x000fce00078e0200 */
.L_x_16:
[----:B------:R-:W-:Y:S05]  /*0a30*/  BSYNC.RECONVERGENT B2 ;  /* 0x0000000000027941 */ /* 0x000fea0003800200 */
.L_x_13:
[----:B------:R-:W-:Y:S05]  /*0a40*/  BRA `(.L_x_17) ;  /* 0x0000000000207947 */ /* 0x000fea0003800000 */
.L_x_12:
[----:B------:R-:W-:-:S04]  /*0a50*/  LOP3.LUT R0, R8, 0x80000000, R7, 0x48, !PT ;  /* 0x8000000008007812 */ /* 0x000fc800078e4807 */
[----:B------:R-:W-:Y:S01]  /*0a60*/  LOP3.LUT R0, R0, 0x7f800000, RZ, 0xfc, !PT ;  /* 0x7f80000000007812 */ /* 0x000fe200078efcff */
[----:B------:R-:W-:Y:S06]  /*0a70*/  BRA `(.L_x_17) ;  /* 0x0000000000147947 */ /* 0x000fec0003800000 */
.L_x_11:
[----:B------:R-:W-:Y:S01]  /*0a80*/  LOP3.LUT R0, R8, 0x80000000, R7, 0x48, !PT ;  /* 0x8000000008007812 */ /* 0x000fe200078e4807 */
[----:B------:R-:W-:Y:S06]  /*0a90*/  BRA `(.L_x_17) ;  /* 0x00000000000c7947 */ /* 0x000fec0003800000 */
.L_x_10:
[----:B------:R-:W0:Y:S01]  /*0aa0*/  MUFU.RSQ R0, -QNAN ;  /* 0xffc0000000007908 */ /* 0x000e220000001400 */
[----:B------:R-:W-:Y:S05]  /*0ab0*/  BRA `(.L_x_17) ;  /* 0x0000000000047947 */ /* 0x000fea0003800000 */
.L_x_9:
[----:B------:R-:W-:-:S07]  /*0ac0*/  FADD.FTZ R0, R0, R3 ;  /* 0x0000000300007221 */ /* 0x000fce0000010000 */
.L_x_17:
[----:B------:R-:W-:Y:S05]  /*0ad0*/  BSYNC.RECONVERGENT B1 ;  /* 0x0000000000017941 */ /* 0x000fea0003800200 */
.L_x_7:
[----:B------:R-:W-:-:S04]  /*0ae0*/  IMAD.MOV.U32 R5, RZ, RZ, 0x0 ;  /* 0x00000000ff057424 */ /* 0x000fc800078e00ff */
[----:B0-----:R-:W-:Y:S05]  /*0af0*/  RET.REL.NODEC R4 `(_Z14noNAsPmccMeansiiPfS_) ;  /* 0xfffffff404407950 */ /* 0x001fea0003c3ffff */
.L_x_18:
[----:B------:R-:W-:-:S00]  /*0b00*/  BRA `(.L_x_18) ;  /* 0xfffffffc00fc7947 */ /* 0x000fc0000383ffff */
[----:B------:R-:W-:-:S00]  /*0b10*/  NOP ;  /* 0x0000000000007918 */ /* 0x000fc00000000000 */
        /* <DEDUP_REMOVED lines=14> */
.L_x_19:


//--------------------- .nv.shared._Z14noNAsPmccMeansiiPfS_ --------------------------
	.section	.nv.shared._Z14noNAsPmccMeansiiPfS_,"aw",@nobits
	.sectionflags	@""
	.align	4
.nv.shared._Z14noNAsPmccMeansiiPfS_:
	.zero		2048


//--------------------- .nv.shared.reserved.0     --------------------------
	.section	.nv.shared.reserved.0,"aw",@nobits
	.weak		__nv_reservedSMEM_offset_0_alias
	.size		__nv_reservedSMEM_offset_0_alias, 0, 64
	.other		__nv_reservedSMEM_offset_0_alias,@"STO_CUDA_RESERVED_SHARED STV_DEFAULT"
__nv_reservedSMEM_offset_0_alias:
	.zero		0
	.zero		64


//--------------------- .nv.constant0._Z14noNAsPmccMeansiiPfS_ --------------------------
	.section	.nv.constant0._Z14noNAsPmccMeansiiPfS_,"a",@progbits
	.sectionflags	@""
	.align	4
.nv.constant0._Z14noNAsPmccMeansiiPfS_:
	.zero		920


//--------------------- SYMBOLS --------------------------

	.type		.nv.reservedSmem.offset0,@object
	.size		.nv.reservedSmem.offset0,0x4
	.type		.nv.reservedSmem.cap,@object
	.size		.nv.reservedSmem.cap,0x4
